//
// Generated by NVIDIA NVVM Compiler
//
// Compiler Build ID: CL-36424714
// Cuda compilation tools, release 13.0, V13.0.88
// Based on NVVM 20.0.0
//

.version 9.0
.target sm_100
.address_size 64

	// .globl	vector_add

.visible .entry vector_add(
	.param .u64 .ptr .align 1 vector_add_param_0,
	.param .u64 .ptr .align 1 vector_add_param_1,
	.param .u64 .ptr .align 1 vector_add_param_2,
	.param .u32 vector_add_param_3
)
{
	.reg .pred 	%p<2>;
	.reg .b32 	%r<6>;
	.reg .b32 	%f<4>;
	.reg .b64 	%rd<11>;

	ld.param.u64 	%rd1, [vector_add_param_0];
	ld.param.u64 	%rd2, [vector_add_param_1];
	ld.param.u64 	%rd3, [vector_add_param_2];
	ld.param.u32 	%r2, [vector_add_param_3];
	mov.u32 	%r3, %ctaid.x;
	mov.u32 	%r4, %ntid.x;
	mov.u32 	%r5, %tid.x;
	mad.lo.s32 	%r1, %r3, %r4, %r5;
	setp.ge.u32 	%p1, %r1, %r2;
	@%p1 bra 	$L__BB0_2;
	cvta.to.global.u64 	%rd4, %rd1;
	cvta.to.global.u64 	%rd5, %rd2;
	cvta.to.global.u64 	%rd6, %rd3;
	mul.wide.u32 	%rd7, %r1, 4;
	add.s64 	%rd8, %rd4, %rd7;
	ld.global.f32 	%f1, [%rd8];
	add.s64 	%rd9, %rd5, %rd7;
	ld.global.f32 	%f2, [%rd9];
	add.f32 	%f3, %f1, %f2;
	add.s64 	%rd10, %rd6, %rd7;
	st.global.f32 	[%rd10], %f3;
$L__BB0_2:
	ret;

}


// ===== COMPILED SASS (sm_100) =====

	.target	sm_100

	.elftype	@"ET_EXEC"


//--------------------- .note.nv.tkinfo           --------------------------
	.section	.note.nv.tkinfo,"",@"SHT_NOTE"
	.sectionflags	@"SHF_NOTE_NV_TKINFO"
	.tkinfo
        /*0018*/ 	.word	0x00000002
        /*0030*/ 	.string	""
        /*0030*/ 	.string	"ptxas"
        /*0030*/ 	.string	"Cuda compilation tools, release 13.0, V13.0.88"
        /*0030*/ 	.string	"Build cuda_13.0.r13.0/compiler.36424714_0"
        /*0030*/ 	.string	"-arch sm_100 -m 64 "



//--------------------- .note.nv.cuinfo           --------------------------
	.section	.note.nv.cuinfo,"",@"SHT_NOTE"
	.sectionflags	@"SHF_NOTE_NV_CUINFO"
        /*0018*/ 	.short	0x0002
        /*001a*/ 	.short	0x0064
        /*001c*/ 	.short	0x0082
	.zero		2


//--------------------- .nv.info                  --------------------------
	.section	.nv.info,"",@"SHT_CUDA_INFO"
	.align	4


	//----- nvinfo : EIATTR_REGCOUNT
	.align		4
        /*0000*/ 	.byte	0x04, 0x2f
        /*0002*/ 	.short	(.L_1 - .L_0)
	.align		4
.L_0:
        /*0004*/ 	.word	index@(vector_add)
        /*0008*/ 	.word	0x0000000c


	//----- nvinfo : EIATTR_FRAME_SIZE
	.align		4
.L_1:
        /*000c*/ 	.byte	0x04, 0x11
        /*000e*/ 	.short	(.L_3 - .L_2)
	.align		4
.L_2:
        /*0010*/ 	.word	index@(vector_add)
        /*0014*/ 	.word	0x00000000


	//----- nvinfo : EIATTR_MIN_STACK_SIZE
	.align		4
.L_3:
        /*0018*/ 	.byte	0x04, 0x12
        /*001a*/ 	.short	(.L_5 - .L_4)
	.align		4
.L_4:
        /*001c*/ 	.word	index@(vector_add)
        /*0020*/ 	.word	0x00000000
.L_5:


//--------------------- .nv.compat                --------------------------
	.section	.nv.compat,"",@"SHT_CUDA_COMPAT_INFO"
	.align	4
        /*0000*/ 	.byte	0x02, 0x09, 0x00, 0x00, 0x02, 0x02, 0x01, 0x00, 0x02, 0x05, 0x05, 0x00, 0x03, 0x07, 0x01, 0x01
        /*0010*/ 	.byte	0x02, 0x03, 0x00, 0x00, 0x02, 0x06, 0x01, 0x00, 0x04, 0x0b, 0x08, 0x00, 0x09, 0x00, 0x00, 0x00
        /*0020*/ 	.byte	0x00, 0x00, 0x00, 0x00


//--------------------- .nv.info.vector_add       --------------------------
	.section	.nv.info.vector_add,"",@"SHT_CUDA_INFO"
	.sectionflags	@""
	.align	4


	//----- nvinfo : EIATTR_CUDA_API_VERSION
	.align		4
        /*0000*/ 	.byte	0x04, 0x37
        /*0002*/ 	.short	(.L_7 - .L_6)
.L_6:
        /*0004*/ 	.word	0x00000082


	//----- nvinfo : EIATTR_KPARAM_INFO
	.align		4
.L_7:
        /*0008*/ 	.byte	0x04, 0x17
        /*000a*/ 	.short	(.L_9 - .L_8)
.L_8:
        /*000c*/ 	.word	0x00000000
        /*0010*/ 	.short	0x0003
        /*0012*/ 	.short	0x0018
        /*0014*/ 	.byte	0x00, 0xf0, 0x11, 0x00


	//----- nvinfo : EIATTR_KPARAM_INFO
	.align		4
.L_9:
        /*0018*/ 	.byte	0x04, 0x17
        /*001a*/ 	.short	(.L_11 - .L_10)
.L_10:
        /*001c*/ 	.word	0x00000000
        /*0020*/ 	.short	0x0002
        /*0022*/ 	.short	0x0010
        /*0024*/ 	.byte	0x00, 0xf5, 0x21, 0x00


	//----- nvinfo : EIATTR_KPARAM_INFO
	.align		4
.L_11:
        /*0028*/ 	.byte	0x04, 0x17
        /*002a*/ 	.short	(.L_13 - .L_12)
.L_12:
        /*002c*/ 	.word	0x00000000
        /*0030*/ 	.short	0x0001
        /*0032*/ 	.short	0x0008
        /*0034*/ 	.byte	0x00, 0xf5, 0x21, 0x00


	//----- nvinfo : EIATTR_KPARAM_INFO
	.align		4
.L_13:
        /*0038*/ 	.byte	0x04, 0x17
        /*003a*/ 	.short	(.L_15 - .L_14)
.L_14:
        /*003c*/ 	.word	0x00000000
        /*0040*/ 	.short	0x0000
        /*0042*/ 	.short	0x0000
        /*0044*/ 	.byte	0x00, 0xf5, 0x21, 0x00


	//----- nvinfo : EIATTR_SPARSE_MMA_MASK
	.align		4
.L_15:
        /*0048*/ 	.byte	0x03, 0x50
        /*004a*/ 	.short	0x0000


	//----- nvinfo : EIATTR_MAXREG_COUNT
	.align		4
        /*004c*/ 	.byte	0x03, 0x1b
        /*004e*/ 	.short	0x00ff


	//----- nvinfo : EIATTR_MERCURY_ISA_VERSION
	.align		4
        /*0050*/ 	.byte	0x03, 0x5f
        /*0052*/ 	.short	0x0101


	//----- nvinfo : EIATTR_VRC_CTA_INIT_COUNT
	.align		4
        /*0054*/ 	.byte	0x02, 0x4a
	.zero		1
	.zero		1


	//----- nvinfo : EIATTR_EXIT_INSTR_OFFSETS
	.align		4
        /*0058*/ 	.byte	0x04, 0x1c
        /*005a*/ 	.short	(.L_17 - .L_16)


	//   ....[0]....
.L_16:
        /*005c*/ 	.word	0x00000070


	//   ....[1]....
        /*0060*/ 	.word	0x00000130


	//----- nvinfo : EIATTR_CBANK_PARAM_SIZE
	.align		4
.L_17:
        /*0064*/ 	.byte	0x03, 0x19
        /*0066*/ 	.short	0x001c


	//----- nvinfo : EIATTR_PARAM_CBANK
	.align		4
        /*0068*/ 	.byte	0x04, 0x0a
        /*006a*/ 	.short	(.L_19 - .L_18)
	.align		4
.L_18:
        /*006c*/ 	.word	index@(.nv.constant0.vector_add)
        /*0070*/ 	.short	0x0380
        /*0072*/ 	.short	0x001c


	//----- nvinfo : EIATTR_SW_WAR
	.align		4
.L_19:
        /*0074*/ 	.byte	0x04, 0x36
        /*0076*/ 	.short	(.L_21 - .L_20)
.L_20:
        /*0078*/ 	.word	0x00000008
.L_21:


//--------------------- .nv.callgraph             --------------------------
	.section	.nv.callgraph,"",@"SHT_CUDA_CALLGRAPH"
	.align	4
	.sectionentsize	8
	.align		4
        /*0000*/ 	.word	0x00000000
	.align		4
        /*0004*/ 	.word	0xffffffff
	.align		4
        /*0008*/ 	.word	0x00000000
	.align		4
        /*000c*/ 	.word	0xfffffffe
	.align		4
        /*0010*/ 	.word	0x00000000
	.align		4
        /*0014*/ 	.word	0xfffffffd
	.align		4
        /*0018*/ 	.word	0x00000000
	.align		4
        /*001c*/ 	.word	0xfffffffc


//--------------------- .text.vector_add          --------------------------
	.section	.text.vector_add,"ax",@progbits
	.align	128
        .global         vector_add
        .type           vector_add,@function
        .size           vector_add,(.L_x_1 - vector_add)
        .other          vector_add,@"STO_CUDA_ENTRY STV_DEFAULT"
vector_add:
.text.vector_add:
[----:B------:R-:W-:Y:S01]  /*0000*/  LDC R1, c[0x0][0x37c] ;  /* 0x0000df00ff017b82 */ /* 0x000fe20000000800 */
[----:B------:R-:W0:Y:S07]  /*0010*/  S2R R0, SR_TID.X ;  /* 0x0000000000007919 */ /* 0x000e2e0000002100 */
[----:B------:R-:W0:Y:S01]  /*0020*/  S2UR UR4, SR_CTAID.X ;  /* 0x00000000000479c3 */ /* 0x000e220000002500 */
[----:B------:R-:W1:Y:S07]  /*0030*/  LDCU UR5, c[0x0][0x398] ;  /* 0x00007300ff0577ac */ /* 0x000e6e0008000800 */
[----:B------:R-:W0:Y:S02]  /*0040*/  LDC R9, c[0x0][0x360] ;  /* 0x0000d800ff097b82 */ /* 0x000e240000000800 */
[----:B0-----:R-:W-:-:S05]  /*0050*/  IMAD R9, R9, UR4, R0 ;  /* 0x0000000409097c24 */ /* 0x001fca000f8e0200 */
[----:B-1----:R-:W-:-:S13]  /*0060*/  ISETP.GE.U32.AND P0, PT, R9, UR5, PT ;  /* 0x0000000509007c0c */ /* 0x002fda000bf06070 */
[----:B------:R-:W-:Y:S05]  /*0070*/  @P0 EXIT ;  /* 0x000000000000094d */ /* 0x000fea0003800000 */
[----:B------:R-:W0:Y:S01]  /*0080*/  LDC.64 R2, c[0x0][0x380] ;  /* 0x0000e000ff027b82 */ /* 0x000e220000000a00 */
[----:B------:R-:W1:Y:S07]  /*0090*/  LDCU.64 UR4, c[0x0][0x358] ;  /* 0x00006b00ff0477ac */ /* 0x000e6e0008000a00 */
[----:B------:R-:W2:Y:S08]  /*00a0*/  LDC.64 R4, c[0x0][0x388] ;  /* 0x0000e200ff047b82 */ /* 0x000eb00000000a00 */
[----:B------:R-:W3:Y:S01]  /*00b0*/  LDC.64 R6, c[0x0][0x390] ;  /* 0x0000e400ff067b82 */ /* 0x000ee20000000a00 */
[----:B0-----:R-:W-:-:S06]  /*00c0*/  IMAD.WIDE.U32 R2, R9, 0x4, R2 ;  /* 0x0000000409027825 */ /* 0x001fcc00078e0002 */
[----:B-1----:R-:W4:Y:S01]  /*00d0*/  LDG.E R2, desc[UR4][R2.64] ;  /* 0x0000000402027981 */ /* 0x002f22000c1e1900 */
[----:B--2---:R-:W-:-:S06]  /*00e0*/  IMAD.WIDE.U32 R4, R9, 0x4, R4 ;  /* 0x0000000409047825 */ /* 0x004fcc00078e0004 */
[----:B------:R-:W4:Y:S01]  /*00f0*/  LDG.E R5, desc[UR4][R4.64] ;  /* 0x0000000404057981 */ /* 0x000f22000c1e1900 */
[----:B---3--:R-:W-:-:S04]  /*0100*/  IMAD.WIDE.U32 R6, R9, 0x4, R6 ;  /* 0x0000000409067825 */ /* 0x008fc800078e0006 */
[----:B----4-:R-:W-:-:S05]  /*0110*/  FADD R9, R2, R5 ;  /* 0x0000000502097221 */ /* 0x010fca0000000000 */
[----:B------:R-:W-:Y:S01]  /*0120*/  STG.E desc[UR4][R6.64], R9 ;  /* 0x0000000906007986 */ /* 0x000fe2000c101904 */
[----:B------:R-:W-:Y:S05]  /*0130*/  EXIT ;  /* 0x000000000000794d */ /* 0x000fea0003800000 */
.L_x_0:
[----:B------:R-:W-:-:S00]  /*0140*/  BRA `(.L_x_0) ;  /* 0xfffffffc00fc7947 */ /* 0x000fc0000383ffff */
[----:B------:R-:W-:-:S00]  /*0150*/  NOP ;  /* 0x0000000000007918 */ /* 0x000fc00000000000 */
        /* <DEDUP_REMOVED lines=10> */
.L_x_1:


//--------------------- .nv.shared.reserved.0     --------------------------
	.section	.nv.shared.reserved.0,"aw",@nobits
	.weak		__nv_reservedSMEM_offset_0_alias
	.size		__nv_reservedSMEM_offset_0_alias, 0, 64
	.other		__nv_reservedSMEM_offset_0_alias,@"STO_CUDA_RESERVED_SHARED STV_DEFAULT"
__nv_reservedSMEM_offset_0_alias:
	.zero		0
	.zero		64


//--------------------- .nv.constant0.vector_add  --------------------------
	.section	.nv.constant0.vector_add,"a",@progbits
	.sectionflags	@""
	.align	4
.nv.constant0.vector_add:
	.zero		924


//--------------------- SYMBOLS --------------------------

	.type		.nv.reservedSmem.offset0,@object
	.size		.nv.reservedSmem.offset0,0x4
